//
// Generated by NVIDIA NVVM Compiler
//
// Compiler Build ID: CL-36424714
// Cuda compilation tools, release 13.0, V13.0.88
// Based on NVVM 20.0.0
//

.version 9.0
.target sm_100
.address_size 64

	// .globl	_Z8sumOnGPUPfS_S_i

.visible .entry _Z8sumOnGPUPfS_S_i(
	.param .u64 .ptr .align 1 _Z8sumOnGPUPfS_S_i_param_0,
	.param .u64 .ptr .align 1 _Z8sumOnGPUPfS_S_i_param_1,
	.param .u64 .ptr .align 1 _Z8sumOnGPUPfS_S_i_param_2,
	.param .u32 _Z8sumOnGPUPfS_S_i_param_3
)
{
	.reg .pred 	%p<2>;
	.reg .b32 	%r<6>;
	.reg .b32 	%f<4>;
	.reg .b64 	%rd<11>;

	ld.param.u64 	%rd1, [_Z8sumOnGPUPfS_S_i_param_0];
	ld.param.u64 	%rd2, [_Z8sumOnGPUPfS_S_i_param_1];
	ld.param.u64 	%rd3, [_Z8sumOnGPUPfS_S_i_param_2];
	ld.param.u32 	%r2, [_Z8sumOnGPUPfS_S_i_param_3];
	mov.u32 	%r3, %ctaid.x;
	mov.u32 	%r4, %ntid.x;
	mov.u32 	%r5, %tid.x;
	mad.lo.s32 	%r1, %r3, %r4, %r5;
	setp.ge.s32 	%p1, %r1, %r2;
	@%p1 bra 	$L__BB0_2;
	cvta.to.global.u64 	%rd4, %rd1;
	cvta.to.global.u64 	%rd5, %rd2;
	cvta.to.global.u64 	%rd6, %rd3;
	mul.wide.s32 	%rd7, %r1, 4;
	add.s64 	%rd8, %rd4, %rd7;
	ld.global.f32 	%f1, [%rd8];
	add.s64 	%rd9, %rd5, %rd7;
	ld.global.f32 	%f2, [%rd9];
	add.f32 	%f3, %f1, %f2;
	add.s64 	%rd10, %rd6, %rd7;
	st.global.f32 	[%rd10], %f3;
$L__BB0_2:
	ret;

}


// ===== COMPILED SASS (sm_100) =====

	.target	sm_100

	.elftype	@"ET_EXEC"


//--------------------- .note.nv.tkinfo           --------------------------
	.section	.note.nv.tkinfo,"",@"SHT_NOTE"
	.sectionflags	@"SHF_NOTE_NV_TKINFO"
	.tkinfo
        /*0018*/ 	.word	0x00000002
        /*0030*/ 	.string	""
        /*0030*/ 	.string	"ptxas"
        /*0030*/ 	.string	"Cuda compilation tools, release 13.0, V13.0.88"
        /*0030*/ 	.string	"Build cuda_13.0.r13.0/compiler.36424714_0"
        /*0030*/ 	.string	"-arch sm_100 -m 64 "



//--------------------- .note.nv.cuinfo           --------------------------
	.section	.note.nv.cuinfo,"",@"SHT_NOTE"
	.sectionflags	@"SHF_NOTE_NV_CUINFO"
        /*0018*/ 	.short	0x0002
        /*001a*/ 	.short	0x0064
        /*001c*/ 	.short	0x0082
	.zero		2


//--------------------- .nv.info                  --------------------------
	.section	.nv.info,"",@"SHT_CUDA_INFO"
	.align	4


	//----- nvinfo : EIATTR_REGCOUNT
	.align		4
        /*0000*/ 	.byte	0x04, 0x2f
        /*0002*/ 	.short	(.L_1 - .L_0)
	.align		4
.L_0:
        /*0004*/ 	.word	index@(_Z8sumOnGPUPfS_S_i)
        /*0008*/ 	.word	0x0000000c


	//----- nvinfo : EIATTR_FRAME_SIZE
	.align		4
.L_1:
        /*000c*/ 	.byte	0x04, 0x11
        /*000e*/ 	.short	(.L_3 - .L_2)
	.align		4
.L_2:
        /*0010*/ 	.word	index@(_Z8sumOnGPUPfS_S_i)
        /*0014*/ 	.word	0x00000000


	//----- nvinfo : EIATTR_MIN_STACK_SIZE
	.align		4
.L_3:
        /*0018*/ 	.byte	0x04, 0x12
        /*001a*/ 	.short	(.L_5 - .L_4)
	.align		4
.L_4:
        /*001c*/ 	.word	index@(_Z8sumOnGPUPfS_S_i)
        /*0020*/ 	.word	0x00000000
.L_5:


//--------------------- .nv.compat                --------------------------
	.section	.nv.compat,"",@"SHT_CUDA_COMPAT_INFO"
	.align	4
        /*0000*/ 	.byte	0x02, 0x09, 0x00, 0x00, 0x02, 0x02, 0x01, 0x00, 0x02, 0x05, 0x05, 0x00, 0x03, 0x07, 0x01, 0x01
        /*0010*/ 	.byte	0x02, 0x03, 0x00, 0x00, 0x02, 0x06, 0x01, 0x00, 0x04, 0x0b, 0x08, 0x00, 0x09, 0x00, 0x00, 0x00
        /*0020*/ 	.byte	0x00, 0x00, 0x00, 0x00


//--------------------- .nv.info._Z8sumOnGPUPfS_S_i --------------------------
	.section	.nv.info._Z8sumOnGPUPfS_S_i,"",@"SHT_CUDA_INFO"
	.sectionflags	@""
	.align	4


	//----- nvinfo : EIATTR_CUDA_API_VERSION
	.align		4
        /*0000*/ 	.byte	0x04, 0x37
        /*0002*/ 	.short	(.L_7 - .L_6)
.L_6:
        /*0004*/ 	.word	0x00000082


	//----- nvinfo : EIATTR_KPARAM_INFO
	.align		4
.L_7:
        /*0008*/ 	.byte	0x04, 0x17
        /*000a*/ 	.short	(.L_9 - .L_8)
.L_8:
        /*000c*/ 	.word	0x00000000
        /*0010*/ 	.short	0x0003
        /*0012*/ 	.short	0x0018
        /*0014*/ 	.byte	0x00, 0xf0, 0x11, 0x00


	//----- nvinfo : EIATTR_KPARAM_INFO
	.align		4
.L_9:
        /*0018*/ 	.byte	0x04, 0x17
        /*001a*/ 	.short	(.L_11 - .L_10)
.L_10:
        /*001c*/ 	.word	0x00000000
        /*0020*/ 	.short	0x0002
        /*0022*/ 	.short	0x0010
        /*0024*/ 	.byte	0x00, 0xf5, 0x21, 0x00


	//----- nvinfo : EIATTR_KPARAM_INFO
	.align		4
.L_11:
        /*0028*/ 	.byte	0x04, 0x17
        /*002a*/ 	.short	(.L_13 - .L_12)
.L_12:
        /*002c*/ 	.word	0x00000000
        /*0030*/ 	.short	0x0001
        /*0032*/ 	.short	0x0008
        /*0034*/ 	.byte	0x00, 0xf5, 0x21, 0x00


	//----- nvinfo : EIATTR_KPARAM_INFO
	.align		4
.L_13:
        /*0038*/ 	.byte	0x04, 0x17
        /*003a*/ 	.short	(.L_15 - .L_14)
.L_14:
        /*003c*/ 	.word	0x00000000
        /*0040*/ 	.short	0x0000
        /*0042*/ 	.short	0x0000
        /*0044*/ 	.byte	0x00, 0xf5, 0x21, 0x00


	//----- nvinfo : EIATTR_SPARSE_MMA_MASK
	.align		4
.L_15:
        /*0048*/ 	.byte	0x03, 0x50
        /*004a*/ 	.short	0x0000


	//----- nvinfo : EIATTR_MAXREG_COUNT
	.align		4
        /*004c*/ 	.byte	0x03, 0x1b
        /*004e*/ 	.short	0x00ff


	//----- nvinfo : EIATTR_MERCURY_ISA_VERSION
	.align		4
        /*0050*/ 	.byte	0x03, 0x5f
        /*0052*/ 	.short	0x0101


	//----- nvinfo : EIATTR_VRC_CTA_INIT_COUNT
	.align		4
        /*0054*/ 	.byte	0x02, 0x4a
	.zero		1
	.zero		1


	//----- nvinfo : EIATTR_EXIT_INSTR_OFFSETS
	.align		4
        /*0058*/ 	.byte	0x04, 0x1c
        /*005a*/ 	.short	(.L_17 - .L_16)


	//   ....[0]....
.L_16:
        /*005c*/ 	.word	0x00000070


	//   ....[1]....
        /*0060*/ 	.word	0x00000130


	//----- nvinfo : EIATTR_CBANK_PARAM_SIZE
	.align		4
.L_17:
        /*0064*/ 	.byte	0x03, 0x19
        /*0066*/ 	.short	0x001c


	//----- nvinfo : EIATTR_PARAM_CBANK
	.align		4
        /*0068*/ 	.byte	0x04, 0x0a
        /*006a*/ 	.short	(.L_19 - .L_18)
	.align		4
.L_18:
        /*006c*/ 	.word	index@(.nv.constant0._Z8sumOnGPUPfS_S_i)
        /*0070*/ 	.short	0x0380
        /*0072*/ 	.short	0x001c


	//----- nvinfo : EIATTR_SW_WAR
	.align		4
.L_19:
        /*0074*/ 	.byte	0x04, 0x36
        /*0076*/ 	.short	(.L_21 - .L_20)
.L_20:
        /*0078*/ 	.word	0x00000008
.L_21:


//--------------------- .nv.callgraph             --------------------------
	.section	.nv.callgraph,"",@"SHT_CUDA_CALLGRAPH"
	.align	4
	.sectionentsize	8
	.align		4
        /*0000*/ 	.word	0x00000000
	.align		4
        /*0004*/ 	.word	0xffffffff
	.align		4
        /*0008*/ 	.word	0x00000000
	.align		4
        /*000c*/ 	.word	0xfffffffe
	.align		4
        /*0010*/ 	.word	0x00000000
	.align		4
        /*0014*/ 	.word	0xfffffffd
	.align		4
        /*0018*/ 	.word	0x00000000
	.align		4
        /*001c*/ 	.word	0xfffffffc


//--------------------- .text._Z8sumOnGPUPfS_S_i  --------------------------
	.section	.text._Z8sumOnGPUPfS_S_i,"ax",@progbits
	.align	128
        .global         _Z8sumOnGPUPfS_S_i
        .type           _Z8sumOnGPUPfS_S_i,@function
        .size           _Z8sumOnGPUPfS_S_i,(.L_x_1 - _Z8sumOnGPUPfS_S_i)
        .other          _Z8sumOnGPUPfS_S_i,@"STO_CUDA_ENTRY STV_DEFAULT"
_Z8sumOnGPUPfS_S_i:
.text._Z8sumOnGPUPfS_S_i:
[----:B------:R-:W-:Y:S01]  /*0000*/  LDC R1, c[0x0][0x37c] ;  /* 0x0000df00ff017b82 */ /* 0x000fe20000000800 */
[----:B------:R-:W0:Y:S07]  /*0010*/  S2R R0, SR_TID.X ;  /* 0x0000000000007919 */ /* 0x000e2e0000002100 */
[----:B------:R-:W0:Y:S01]  /*0020*/  S2UR UR4, SR_CTAID.X ;  /* 0x00000000000479c3 */ /* 0x000e220000002500 */
[----:B------:R-:W1:Y:S07]  /*0030*/  LDCU UR5, c[0x0][0x398] ;  /* 0x00007300ff0577ac */ /* 0x000e6e0008000800 */
[----:B------:R-:W0:Y:S02]  /*0040*/  LDC R9, c[0x0][0x360] ;  /* 0x0000d800ff097b82 */ /* 0x000e240000000800 */
[----:B0-----:R-:W-:-:S05]  /*0050*/  IMAD R9, R9, UR4, R0 ;  /* 0x0000000409097c24 */ /* 0x001fca000f8e0200 */
[----:B-1----:R-:W-:-:S13]  /*0060*/  ISETP.GE.AND P0, PT, R9, UR5, PT ;  /* 0x0000000509007c0c */ /* 0x002fda000bf06270 */
[----:B------:R-:W-:Y:S05]  /*0070*/  @P0 EXIT ;  /* 0x000000000000094d */ /* 0x000fea0003800000 */
[----:B------:R-:W0:Y:S01]  /*0080*/  LDC.64 R2, c[0x0][0x380] ;  /* 0x0000e000ff027b82 */ /* 0x000e220000000a00 */
[----:B------:R-:W1:Y:S07]  /*0090*/  LDCU.64 UR4, c[0x0][0x358] ;  /* 0x00006b00ff0477ac */ /* 0x000e6e0008000a00 */
[----:B------:R-:W2:Y:S08]  /*00a0*/  LDC.64 R4, c[0x0][0x388] ;  /* 0x0000e200ff047b82 */ /* 0x000eb00000000a00 */
[----:B------:R-:W3:Y:S01]  /*00b0*/  LDC.64 R6, c[0x0][0x390] ;  /* 0x0000e400ff067b82 */ /* 0x000ee20000000a00 */
[----:B0-----:R-:W-:-:S06]  /*00c0*/  IMAD.WIDE R2, R9, 0x4, R2 ;  /* 0x0000000409027825 */ /* 0x001fcc00078e0202 */
[----:B-1----:R-:W4:Y:S01]  /*00d0*/  LDG.E R2, desc[UR4][R2.64] ;  /* 0x0000000402027981 */ /* 0x002f22000c1e1900 */
[----:B--2---:R-:W-:-:S06]  /*00e0*/  IMAD.WIDE R4, R9, 0x4, R4 ;  /* 0x0000000409047825 */ /* 0x004fcc00078e0204 */
[----:B------:R-:W4:Y:S01]  /*00f0*/  LDG.E R5, desc[UR4][R4.64] ;  /* 0x0000000404057981 */ /* 0x000f22000c1e1900 */
[----:B---3--:R-:W-:-:S04]  /*0100*/  IMAD.WIDE R6, R9, 0x4, R6 ;  /* 0x0000000409067825 */ /* 0x008fc800078e0206 */
[----:B----4-:R-:W-:-:S05]  /*0110*/  FADD R9, R2, R5 ;  /* 0x0000000502097221 */ /* 0x010fca0000000000 */
[----:B------:R-:W-:Y:S01]  /*0120*/  STG.E desc[UR4][R6.64], R9 ;  /* 0x0000000906007986 */ /* 0x000fe2000c101904 */
[----:B------:R-:W-:Y:S05]  /*0130*/  EXIT ;  /* 0x000000000000794d */ /* 0x000fea0003800000 */
.L_x_0:
[----:B------:R-:W-:-:S00]  /*0140*/  BRA `(.L_x_0) ;  /* 0xfffffffc00fc7947 */ /* 0x000fc0000383ffff */
[----:B------:R-:W-:-:S00]  /*0150*/  NOP ;  /* 0x0000000000007918 */ /* 0x000fc00000000000 */
        /* <DEDUP_REMOVED lines=10> */
.L_x_1:


//--------------------- .nv.shared.reserved.0     --------------------------
	.section	.nv.shared.reserved.0,"aw",@nobits
	.weak		__nv_reservedSMEM_offset_0_alias
	.size		__nv_reservedSMEM_offset_0_alias, 0, 64
	.other		__nv_reservedSMEM_offset_0_alias,@"STO_CUDA_RESERVED_SHARED STV_DEFAULT"
__nv_reservedSMEM_offset_0_alias:
	.zero		0
	.zero		64


//--------------------- .nv.constant0._Z8sumOnGPUPfS_S_i --------------------------
	.section	.nv.constant0._Z8sumOnGPUPfS_S_i,"a",@progbits
	.sectionflags	@""
	.align	4
.nv.constant0._Z8sumOnGPUPfS_S_i:
	.zero		924


//--------------------- SYMBOLS --------------------------

	.type		.nv.reservedSmem.offset0,@object
	.size		.nv.reservedSmem.offset0,0x4
